	.headerflags	@"EF_CUDA_TEXMODE_UNIFIED EF_CUDA_64BIT_ADDRESS EF_CUDA_ACCELERATORS EF_CUDA_SM90 EF_CUDA_VIRTUAL_SM(EF_CUDA_SM90)"
	.elftype	@"ET_EXEC"


//--------------------- .nv.info                  --------------------------
	.section	.nv.info,"",@"SHT_CUDA_INFO"
	.align	4


	//----- nvinfo : EIATTR_REGCOUNT
	.align		4
        /*0000*/ 	.byte	0x04, 0x2f
        /*0002*/ 	.short	(.L_1 - .L_0)
	.align		4
.L_0:
        /*0004*/ 	.word	index@(triton_poi_fused_mul_sum_2)
        /*0008*/ 	.word	0x0000000f


	//----- nvinfo : EIATTR_MIN_STACK_SIZE
	.align		4
.L_1:
        /*000c*/ 	.byte	0x04, 0x12
        /*000e*/ 	.short	(.L_3 - .L_2)
	.align		4
.L_2:
        /*0010*/ 	.word	index@(triton_poi_fused_mul_sum_2)
        /*0014*/ 	.word	0x00000000


	//----- nvinfo : EIATTR_FRAME_SIZE
	.align		4
.L_3:
        /*0018*/ 	.byte	0x04, 0x11
        /*001a*/ 	.short	(.L_5 - .L_4)
	.align		4
.L_4:
        /*001c*/ 	.word	index@(triton_poi_fused_mul_sum_2)
        /*0020*/ 	.word	0x00000000


	//----- nvinfo : EIATTR_MIN_STACK_SIZE
	.align		4
.L_5:
        /*0024*/ 	.byte	0x04, 0x12
        /*0026*/ 	.short	(.L_7 - .L_6)
	.align		4
.L_6:
        /*0028*/ 	.word	index@(triton_poi_fused_mul_sum_2)
        /*002c*/ 	.word	0x00000000
.L_7:


//--------------------- .nv.info.triton_poi_fused_mul_sum_2 --------------------------
	.section	.nv.info.triton_poi_fused_mul_sum_2,"",@"SHT_CUDA_INFO"
	.sectionflags	@""
	.align	4


	//----- nvinfo : EIATTR_CUDA_API_VERSION
	.align		4
        /*0000*/ 	.byte	0x04, 0x37
        /*0002*/ 	.short	(.L_9 - .L_8)
.L_8:
        /*0004*/ 	.word	0x0000007c


	//----- nvinfo : EIATTR_KPARAM_INFO
	.align		4
.L_9:
        /*0008*/ 	.byte	0x04, 0x17
        /*000a*/ 	.short	(.L_11 - .L_10)
.L_10:
        /*000c*/ 	.word	0x00000000
        /*0010*/ 	.short	0x0003
        /*0012*/ 	.short	0x0018
        /*0014*/ 	.byte	0x00, 0xf0, 0x11, 0x00


	//----- nvinfo : EIATTR_KPARAM_INFO
	.align		4
.L_11:
        /*0018*/ 	.byte	0x04, 0x17
        /*001a*/ 	.short	(.L_13 - .L_12)
.L_12:
        /*001c*/ 	.word	0x00000000
        /*0020*/ 	.short	0x0002
        /*0022*/ 	.short	0x0010
        /*0024*/ 	.byte	0x00, 0xf4, 0x21, 0x00


	//----- nvinfo : EIATTR_KPARAM_INFO
	.align		4
.L_13:
        /*0028*/ 	.byte	0x04, 0x17
        /*002a*/ 	.short	(.L_15 - .L_14)
.L_14:
        /*002c*/ 	.word	0x00000000
        /*0030*/ 	.short	0x0001
        /*0032*/ 	.short	0x0008
        /*0034*/ 	.byte	0x00, 0xf4, 0x21, 0x00


	//----- nvinfo : EIATTR_KPARAM_INFO
	.align		4
.L_15:
        /*0038*/ 	.byte	0x04, 0x17
        /*003a*/ 	.short	(.L_17 - .L_16)
.L_16:
        /*003c*/ 	.word	0x00000000
        /*0040*/ 	.short	0x0000
        /*0042*/ 	.short	0x0000
        /*0044*/ 	.byte	0x00, 0xf4, 0x21, 0x00


	//----- nvinfo : EIATTR_SPARSE_MMA_MASK
	.align		4
.L_17:
        /*0048*/ 	.byte	0x03, 0x50
        /*004a*/ 	.short	0x0000


	//----- nvinfo : EIATTR_MAXREG_COUNT
	.align		4
        /*004c*/ 	.byte	0x03, 0x1b
        /*004e*/ 	.short	0x00ff


	//----- nvinfo : EIATTR_EXIT_INSTR_OFFSETS
	.align		4
        /*0050*/ 	.byte	0x04, 0x1c
        /*0052*/ 	.short	(.L_19 - .L_18)


	//   ....[0]....
.L_18:
        /*0054*/ 	.word	0x00000270


	//   ....[1]....
        /*0058*/ 	.word	0x00000290


	//----- nvinfo : EIATTR_REQNTID
	.align		4
.L_19:
        /*005c*/ 	.byte	0x04, 0x10
        /*005e*/ 	.short	(.L_21 - .L_20)
.L_20:
        /*0060*/ 	.word	0x00000080
        /*0064*/ 	.word	0x00000001
        /*0068*/ 	.word	0x00000001


	//----- nvinfo : EIATTR_CBANK_PARAM_SIZE
	.align		4
.L_21:
        /*006c*/ 	.byte	0x03, 0x19
        /*006e*/ 	.short	0x001c


	//----- nvinfo : EIATTR_PARAM_CBANK
	.align		4
        /*0070*/ 	.byte	0x04, 0x0a
        /*0072*/ 	.short	(.L_23 - .L_22)
	.align		4
.L_22:
        /*0074*/ 	.word	index@(.nv.constant0.triton_poi_fused_mul_sum_2)
        /*0078*/ 	.short	0x0210
        /*007a*/ 	.short	0x001c


	//----- nvinfo : EIATTR_SW_WAR
	.align		4
.L_23:
        /*007c*/ 	.byte	0x04, 0x36
        /*007e*/ 	.short	(.L_25 - .L_24)
.L_24:
        /*0080*/ 	.word	0x00000008
.L_25:


//--------------------- .nv.callgraph             --------------------------
	.section	.nv.callgraph,"",@"SHT_CUDA_CALLGRAPH"
	.align	4
	.sectionentsize	8
	.align		4
        /*0000*/ 	.word	0x00000000
	.align		4
        /*0004*/ 	.word	0xffffffff
	.align		4
        /*0008*/ 	.word	0x00000000
	.align		4
        /*000c*/ 	.word	0xfffffffe
	.align		4
        /*0010*/ 	.word	0x00000000
	.align		4
        /*0014*/ 	.word	0xfffffffd
	.align		4
        /*0018*/ 	.word	0x00000000
	.align		4
        /*001c*/ 	.word	0xfffffffc


//--------------------- .text.triton_poi_fused_mul_sum_2 --------------------------
	.section	.text.triton_poi_fused_mul_sum_2,"ax",@progbits
	.align	128
        .global         triton_poi_fused_mul_sum_2
        .type           triton_poi_fused_mul_sum_2,@function
        .size           triton_poi_fused_mul_sum_2,(.L_x_1 - triton_poi_fused_mul_sum_2)
        .other          triton_poi_fused_mul_sum_2,@"STO_CUDA_ENTRY STV_DEFAULT"
triton_poi_fused_mul_sum_2:
.text.triton_poi_fused_mul_sum_2:
[----:B------:R-:W0:Y:S02]  /*0000*/  LDC R1, c[0x0][0x28] ;  /* 0x00000a00ff017b82 */ /* 0x000e240000000800 */
[----:B------:R-:W1:Y:S01]  /*0010*/  S2R R0, SR_TID.X ;  /* 0x0000000000007919 */ /* 0x000e620000002100 */
[----:B------:R-:W2:Y:S01]  /*0020*/  LDC.64 R4, c[0x0][0x210] ;  /* 0x00008400ff047b82 */ /* 0x000ea20000000a00 */
[----:B------:R-:W-:Y:S01]  /*0030*/  CS2R R10, SRZ ;  /* 0x00000000000a7805 */ /* 0x000fe2000001ff00 */
[----:B------:R-:W-:Y:S01]  /*0040*/  ULDC.64 UR4, c[0x0][0x208] ;  /* 0x0000820000047ab9 */ /* 0x000fe20000000a00 */
[----:B------:R-:W3:Y:S01]  /*0050*/  S2R R9, SR_CTAID.X ;  /* 0x0000000000097919 */ /* 0x000ee20000002500 */
[----:B-1----:R-:W-:-:S05]  /*0060*/  LOP3.LUT R0, R0, 0x7f, RZ, 0xc0, !PT ;  /* 0x0000007f00007812 */ /* 0x002fca00078ec0ff */
[----:B---3--:R-:W-:Y:S01]  /*0070*/  IMAD R0, R9, 0x80, R0 ;  /* 0x0000008009007824 */ /* 0x008fe200078e0200 */
[----:B------:R-:W-:-:S04]  /*0080*/  SHF.R.S32.HI R9, RZ, 0x18, R9 ;  /* 0x00000018ff097819 */ /* 0x000fc80000011409 */
[----:B------:R-:W-:Y:S02]  /*0090*/  SHF.R.S32.HI R3, RZ, 0x1f, R0 ;  /* 0x0000001fff037819 */ /* 0x000fe40000011400 */
[----:B------:R-:W-:Y:S02]  /*00a0*/  SGXT R9, R9, 0x1 ;  /* 0x000000010909781a */ /* 0x000fe40000000200 */
[----:B------:R-:W-:Y:S02]  /*00b0*/  LEA.HI R6, R3, R0, RZ, 0x2 ;  /* 0x0000000003067211 */ /* 0x000fe400078f10ff */
[----:B------:R-:W-:Y:S02]  /*00c0*/  ISETP.GE.AND P0, PT, R0, 0x100, PT ;  /* 0x000001000000780c */ /* 0x000fe40003f06270 */
[--C-:B------:R-:W-:Y:S02]  /*00d0*/  SHF.R.S32.HI R7, RZ, 0x2, R6.reuse ;  /* 0x00000002ff077819 */ /* 0x100fe40000011406 */
[----:B------:R-:W-:-:S02]  /*00e0*/  SHF.R.S32.HI R2, RZ, 0x1f, R6 ;  /* 0x0000001fff027819 */ /* 0x000fc40000011406 */
[----:B------:R-:W-:Y:S02]  /*00f0*/  LEA.HI R9, R9, R0, RZ, 0x4 ;  /* 0x0000000009097211 */ /* 0x000fe400078f20ff */
[----:B------:R-:W-:-:S04]  /*0100*/  LEA.HI R2, R2, R7, RZ, 0x4 ;  /* 0x0000000702027211 */ /* 0x000fc800078f20ff */
[----:B------:R-:W-:Y:S02]  /*0110*/  LOP3.LUT R8, R2, 0xfffffff0, RZ, 0xc0, !PT ;  /* 0xfffffff002087812 */ /* 0x000fe400078ec0ff */
[----:B------:R-:W1:Y:S03]  /*0120*/  LDC.64 R2, c[0x0][0x218] ;  /* 0x00008600ff027b82 */ /* 0x000e660000000a00 */
[----:B------:R-:W-:-:S04]  /*0130*/  IMAD.IADD R7, R7, 0x1, -R8 ;  /* 0x0000000107077824 */ /* 0x000fc800078e0a08 */
[----:B--2---:R-:W-:Y:S01]  /*0140*/  IMAD.WIDE R4, R7, 0x4, R4 ;  /* 0x0000000407047825 */ /* 0x004fe200078e0204 */
[----:B------:R-:W-:Y:S02]  /*0150*/  LOP3.LUT R7, R6, 0xfffffffc, RZ, 0xc0, !PT ;  /* 0xfffffffc06077812 */ /* 0x000fe400078ec0ff */
[----:B------:R-:W-:Y:S02]  /*0160*/  SHF.R.S32.HI R6, RZ, 0x4, R9 ;  /* 0x00000004ff067819 */ /* 0x000fe40000011409 */
[----:B------:R-:W-:Y:S01]  /*0170*/  CS2R R8, SRZ ;  /* 0x0000000000087805 */ /* 0x000fe2000001ff00 */
[----:B------:R-:W2:Y:S01]  /*0180*/  @!P0 LDG.E.EL R11, desc[UR4][R4.64+0x40] ;  /* 0x00004004040b8981 */ /* 0x000ea2000c2e1900 */
[----:B------:R-:W-:Y:S02]  /*0190*/  IMAD.IADD R7, R0, 0x1, -R7 ;  /* 0x0000000100077824 */ /* 0x000fe400078e0a07 */
[----:B------:R-:W-:Y:S01]  /*01a0*/  IMAD.MOV.U32 R12, RZ, RZ, RZ ;  /* 0x000000ffff0c7224 */ /* 0x000fe200078e00ff */
[----:B------:R-:W3:Y:S01]  /*01b0*/  @!P0 LDG.E.EL R10, desc[UR4][R4.64+0xc0] ;  /* 0x0000c004040a8981 */ /* 0x000ee2000c2e1900 */
[----:B------:R-:W-:-:S03]  /*01c0*/  IMAD R7, R6, 0x4, R7 ;  /* 0x0000000406077824 */ /* 0x000fc600078e0207 */
[----:B------:R-:W2:Y:S04]  /*01d0*/  @!P0 LDG.E.EL R8, desc[UR4][R4.64] ;  /* 0x0000000404088981 */ /* 0x000ea8000c2e1900 */
[----:B------:R-:W4:Y:S01]  /*01e0*/  @!P0 LDG.E.EL R9, desc[UR4][R4.64+0x80] ;  /* 0x0000800404098981 */ /* 0x000f22000c2e1900 */
[----:B-1----:R-:W-:Y:S02]  /*01f0*/  IMAD.WIDE R2, R7, 0x4, R2 ;  /* 0x0000000407027825 */ /* 0x002fe400078e0202 */
[----:B------:R-:W1:Y:S03]  /*0200*/  LDC.64 R6, c[0x0][0x220] ;  /* 0x00008800ff067b82 */ /* 0x000e660000000a00 */
[----:B------:R-:W5:Y:S01]  /*0210*/  @!P0 LDG.E.EL R12, desc[UR4][R2.64] ;  /* 0x00000004020c8981 */ /* 0x000f62000c2e1900 */
[----:B-1----:R-:W-:-:S04]  /*0220*/  IMAD.WIDE R6, R0, 0x4, R6 ;  /* 0x0000000400067825 */ /* 0x002fc800078e0206 */
[----:B--2---:R-:W-:-:S04]  /*0230*/  FADD R8, R11, R8 ;  /* 0x000000080b087221 */ /* 0x004fc80000000000 */
[----:B----4-:R-:W-:-:S04]  /*0240*/  FADD R9, R8, R9 ;  /* 0x0000000908097221 */ /* 0x010fc80000000000 */
[----:B---3--:R-:W-:-:S04]  /*0250*/  FADD R9, R9, R10 ;  /* 0x0000000a09097221 */ /* 0x008fc80000000000 */
[----:B-----5:R-:W-:Y:S01]  /*0260*/  FMUL R9, R9, R12 ;  /* 0x0000000c09097220 */ /* 0x020fe20000400000 */
[----:B------:R-:W-:Y:S06]  /*0270*/  @P0 EXIT ;  /* 0x000000000000094d */ /* 0x000fec0003800000 */
[----:B------:R-:W-:Y:S01]  /*0280*/  STG.E desc[UR4][R6.64], R9 ;  /* 0x0000000906007986 */ /* 0x000fe2000c101904 */
[----:B------:R-:W-:Y:S05]  /*0290*/  EXIT ;  /* 0x000000000000794d */ /* 0x000fea0003800000 */
.L_x_0:
[----:B------:R-:W-:-:S00]  /*02a0*/  BRA `(.L_x_0) ;  /* 0xfffffffc00fc7947 */ /* 0x000fc0000383ffff */
[----:B------:R-:W-:-:S00]  /*02b0*/  NOP ;  /* 0x0000000000007918 */ /* 0x000fc00000000000 */
        /* <DEDUP_REMOVED lines=12> */
.L_x_1:


//--------------------- .nv.constant0.triton_poi_fused_mul_sum_2 --------------------------
	.section	.nv.constant0.triton_poi_fused_mul_sum_2,"a",@progbits
	.sectionflags	@""
	.align	4
.nv.constant0.triton_poi_fused_mul_sum_2:
	.zero		556
